//
// Generated by NVIDIA NVVM Compiler
//
// Compiler Build ID: CL-36424714
// Cuda compilation tools, release 13.0, V13.0.88
// Based on NVVM 20.0.0
//

.version 9.0
.target sm_100
.address_size 64

	// .globl	_Z6varaddPiS_S_

.visible .entry _Z6varaddPiS_S_(
	.param .u64 .ptr .align 1 _Z6varaddPiS_S__param_0,
	.param .u64 .ptr .align 1 _Z6varaddPiS_S__param_1,
	.param .u64 .ptr .align 1 _Z6varaddPiS_S__param_2
)
{
	.reg .pred 	%p<2>;
	.reg .b32 	%r<8>;
	.reg .b64 	%rd<11>;

	ld.param.u64 	%rd1, [_Z6varaddPiS_S__param_0];
	ld.param.u64 	%rd2, [_Z6varaddPiS_S__param_1];
	ld.param.u64 	%rd3, [_Z6varaddPiS_S__param_2];
	mov.u32 	%r2, %ctaid.x;
	mov.u32 	%r3, %ntid.x;
	mov.u32 	%r4, %tid.x;
	mad.lo.s32 	%r1, %r2, %r3, %r4;
	setp.gt.s32 	%p1, %r1, 4;
	@%p1 bra 	$L__BB0_2;
	cvta.to.global.u64 	%rd4, %rd1;
	cvta.to.global.u64 	%rd5, %rd2;
	cvta.to.global.u64 	%rd6, %rd3;
	mul.wide.s32 	%rd7, %r1, 4;
	add.s64 	%rd8, %rd4, %rd7;
	ld.global.u32 	%r5, [%rd8];
	add.s64 	%rd9, %rd5, %rd7;
	ld.global.u32 	%r6, [%rd9];
	add.s32 	%r7, %r6, %r5;
	add.s64 	%rd10, %rd6, %rd7;
	st.global.u32 	[%rd10], %r7;
$L__BB0_2:
	ret;

}


// ===== COMPILED SASS (sm_100) =====

	.target	sm_100

	.elftype	@"ET_EXEC"


//--------------------- .note.nv.tkinfo           --------------------------
	.section	.note.nv.tkinfo,"",@"SHT_NOTE"
	.sectionflags	@"SHF_NOTE_NV_TKINFO"
	.tkinfo
        /*0018*/ 	.word	0x00000002
        /*0030*/ 	.string	""
        /*0030*/ 	.string	"ptxas"
        /*0030*/ 	.string	"Cuda compilation tools, release 13.0, V13.0.88"
        /*0030*/ 	.string	"Build cuda_13.0.r13.0/compiler.36424714_0"
        /*0030*/ 	.string	"-arch sm_100 -m 64 "



//--------------------- .note.nv.cuinfo           --------------------------
	.section	.note.nv.cuinfo,"",@"SHT_NOTE"
	.sectionflags	@"SHF_NOTE_NV_CUINFO"
        /*0018*/ 	.short	0x0002
        /*001a*/ 	.short	0x0064
        /*001c*/ 	.short	0x0082
	.zero		2


//--------------------- .nv.info                  --------------------------
	.section	.nv.info,"",@"SHT_CUDA_INFO"
	.align	4


	//----- nvinfo : EIATTR_REGCOUNT
	.align		4
        /*0000*/ 	.byte	0x04, 0x2f
        /*0002*/ 	.short	(.L_1 - .L_0)
	.align		4
.L_0:
        /*0004*/ 	.word	index@(_Z6varaddPiS_S_)
        /*0008*/ 	.word	0x0000000c


	//----- nvinfo : EIATTR_FRAME_SIZE
	.align		4
.L_1:
        /*000c*/ 	.byte	0x04, 0x11
        /*000e*/ 	.short	(.L_3 - .L_2)
	.align		4
.L_2:
        /*0010*/ 	.word	index@(_Z6varaddPiS_S_)
        /*0014*/ 	.word	0x00000000


	//----- nvinfo : EIATTR_MIN_STACK_SIZE
	.align		4
.L_3:
        /*0018*/ 	.byte	0x04, 0x12
        /*001a*/ 	.short	(.L_5 - .L_4)
	.align		4
.L_4:
        /*001c*/ 	.word	index@(_Z6varaddPiS_S_)
        /*0020*/ 	.word	0x00000000
.L_5:


//--------------------- .nv.compat                --------------------------
	.section	.nv.compat,"",@"SHT_CUDA_COMPAT_INFO"
	.align	4
        /*0000*/ 	.byte	0x02, 0x09, 0x00, 0x00, 0x02, 0x02, 0x01, 0x00, 0x02, 0x05, 0x05, 0x00, 0x03, 0x07, 0x01, 0x01
        /*0010*/ 	.byte	0x02, 0x03, 0x00, 0x00, 0x02, 0x06, 0x01, 0x00, 0x04, 0x0b, 0x08, 0x00, 0x09, 0x00, 0x00, 0x00
        /*0020*/ 	.byte	0x00, 0x00, 0x00, 0x00


//--------------------- .nv.info._Z6varaddPiS_S_  --------------------------
	.section	.nv.info._Z6varaddPiS_S_,"",@"SHT_CUDA_INFO"
	.sectionflags	@""
	.align	4


	//----- nvinfo : EIATTR_CUDA_API_VERSION
	.align		4
        /*0000*/ 	.byte	0x04, 0x37
        /*0002*/ 	.short	(.L_7 - .L_6)
.L_6:
        /*0004*/ 	.word	0x00000082


	//----- nvinfo : EIATTR_KPARAM_INFO
	.align		4
.L_7:
        /*0008*/ 	.byte	0x04, 0x17
        /*000a*/ 	.short	(.L_9 - .L_8)
.L_8:
        /*000c*/ 	.word	0x00000000
        /*0010*/ 	.short	0x0002
        /*0012*/ 	.short	0x0010
        /*0014*/ 	.byte	0x00, 0xf5, 0x21, 0x00


	//----- nvinfo : EIATTR_KPARAM_INFO
	.align		4
.L_9:
        /*0018*/ 	.byte	0x04, 0x17
        /*001a*/ 	.short	(.L_11 - .L_10)
.L_10:
        /*001c*/ 	.word	0x00000000
        /*0020*/ 	.short	0x0001
        /*0022*/ 	.short	0x0008
        /*0024*/ 	.byte	0x00, 0xf5, 0x21, 0x00


	//----- nvinfo : EIATTR_KPARAM_INFO
	.align		4
.L_11:
        /*0028*/ 	.byte	0x04, 0x17
        /*002a*/ 	.short	(.L_13 - .L_12)
.L_12:
        /*002c*/ 	.word	0x00000000
        /*0030*/ 	.short	0x0000
        /*0032*/ 	.short	0x0000
        /*0034*/ 	.byte	0x00, 0xf5, 0x21, 0x00


	//----- nvinfo : EIATTR_SPARSE_MMA_MASK
	.align		4
.L_13:
        /*0038*/ 	.byte	0x03, 0x50
        /*003a*/ 	.short	0x0000


	//----- nvinfo : EIATTR_MAXREG_COUNT
	.align		4
        /*003c*/ 	.byte	0x03, 0x1b
        /*003e*/ 	.short	0x00ff


	//----- nvinfo : EIATTR_MERCURY_ISA_VERSION
	.align		4
        /*0040*/ 	.byte	0x03, 0x5f
        /*0042*/ 	.short	0x0101


	//----- nvinfo : EIATTR_VRC_CTA_INIT_COUNT
	.align		4
        /*0044*/ 	.byte	0x02, 0x4a
	.zero		1
	.zero		1


	//----- nvinfo : EIATTR_EXIT_INSTR_OFFSETS
	.align		4
        /*0048*/ 	.byte	0x04, 0x1c
        /*004a*/ 	.short	(.L_15 - .L_14)


	//   ....[0]....
.L_14:
        /*004c*/ 	.word	0x00000060


	//   ....[1]....
        /*0050*/ 	.word	0x00000120


	//----- nvinfo : EIATTR_CBANK_PARAM_SIZE
	.align		4
.L_15:
        /*0054*/ 	.byte	0x03, 0x19
        /*0056*/ 	.short	0x0018


	//----- nvinfo : EIATTR_PARAM_CBANK
	.align		4
        /*0058*/ 	.byte	0x04, 0x0a
        /*005a*/ 	.short	(.L_17 - .L_16)
	.align		4
.L_16:
        /*005c*/ 	.word	index@(.nv.constant0._Z6varaddPiS_S_)
        /*0060*/ 	.short	0x0380
        /*0062*/ 	.short	0x0018


	//----- nvinfo : EIATTR_SW_WAR
	.align		4
.L_17:
        /*0064*/ 	.byte	0x04, 0x36
        /*0066*/ 	.short	(.L_19 - .L_18)
.L_18:
        /*0068*/ 	.word	0x00000008
.L_19:


//--------------------- .nv.callgraph             --------------------------
	.section	.nv.callgraph,"",@"SHT_CUDA_CALLGRAPH"
	.align	4
	.sectionentsize	8
	.align		4
        /*0000*/ 	.word	0x00000000
	.align		4
        /*0004*/ 	.word	0xffffffff
	.align		4
        /*0008*/ 	.word	0x00000000
	.align		4
        /*000c*/ 	.word	0xfffffffe
	.align		4
        /*0010*/ 	.word	0x00000000
	.align		4
        /*0014*/ 	.word	0xfffffffd
	.align		4
        /*0018*/ 	.word	0x00000000
	.align		4
        /*001c*/ 	.word	0xfffffffc


//--------------------- .text._Z6varaddPiS_S_     --------------------------
	.section	.text._Z6varaddPiS_S_,"ax",@progbits
	.align	128
        .global         _Z6varaddPiS_S_
        .type           _Z6varaddPiS_S_,@function
        .size           _Z6varaddPiS_S_,(.L_x_1 - _Z6varaddPiS_S_)
        .other          _Z6varaddPiS_S_,@"STO_CUDA_ENTRY STV_DEFAULT"
_Z6varaddPiS_S_:
.text._Z6varaddPiS_S_:
[----:B------:R-:W-:Y:S01]  /*0000*/  LDC R1, c[0x0][0x37c] ;  /* 0x0000df00ff017b82 */ /* 0x000fe20000000800 */
[----:B------:R-:W0:Y:S07]  /*0010*/  S2R R0, SR_TID.X ;  /* 0x0000000000007919 */ /* 0x000e2e0000002100 */
[----:B------:R-:W0:Y:S08]  /*0020*/  S2UR UR4, SR_CTAID.X ;  /* 0x00000000000479c3 */ /* 0x000e300000002500 */
[----:B------:R-:W0:Y:S02]  /*0030*/  LDC R9, c[0x0][0x360] ;  /* 0x0000d800ff097b82 */ /* 0x000e240000000800 */
[----:B0-----:R-:W-:-:S05]  /*0040*/  IMAD R9, R9, UR4, R0 ;  /* 0x0000000409097c24 */ /* 0x001fca000f8e0200 */
[----:B------:R-:W-:-:S13]  /*0050*/  ISETP.GT.AND P0, PT, R9, 0x4, PT ;  /* 0x000000040900780c */ /* 0x000fda0003f04270 */
[----:B------:R-:W-:Y:S05]  /*0060*/  @P0 EXIT ;  /* 0x000000000000094d */ /* 0x000fea0003800000 */
[----:B------:R-:W0:Y:S01]  /*0070*/  LDC.64 R2, c[0x0][0x380] ;  /* 0x0000e000ff027b82 */ /* 0x000e220000000a00 */
[----:B------:R-:W1:Y:S07]  /*0080*/  LDCU.64 UR4, c[0x0][0x358] ;  /* 0x00006b00ff0477ac */ /* 0x000e6e0008000a00 */
[----:B------:R-:W2:Y:S08]  /*0090*/  LDC.64 R4, c[0x0][0x388] ;  /* 0x0000e200ff047b82 */ /* 0x000eb00000000a00 */
[----:B------:R-:W3:Y:S01]  /*00a0*/  LDC.64 R6, c[0x0][0x390] ;  /* 0x0000e400ff067b82 */ /* 0x000ee20000000a00 */
[----:B0-----:R-:W-:-:S06]  /*00b0*/  IMAD.WIDE R2, R9, 0x4, R2 ;  /* 0x0000000409027825 */ /* 0x001fcc00078e0202 */
[----:B-1----:R-:W4:Y:S01]  /*00c0*/  LDG.E R2, desc[UR4][R2.64] ;  /* 0x0000000402027981 */ /* 0x002f22000c1e1900 */
[----:B--2---:R-:W-:-:S06]  /*00d0*/  IMAD.WIDE R4, R9, 0x4, R4 ;  /* 0x0000000409047825 */ /* 0x004fcc00078e0204 */
[----:B------:R-:W4:Y:S01]  /*00e0*/  LDG.E R5, desc[UR4][R4.64] ;  /* 0x0000000404057981 */ /* 0x000f22000c1e1900 */
[----:B---3--:R-:W-:Y:S01]  /*00f0*/  IMAD.WIDE R6, R9, 0x4, R6 ;  /* 0x0000000409067825 */ /* 0x008fe200078e0206 */
[----:B----4-:R-:W-:-:S05]  /*0100*/  IADD3 R9, PT, PT, R2, R5, RZ ;  /* 0x0000000502097210 */ /* 0x010fca0007ffe0ff */
[----:B------:R-:W-:Y:S01]  /*0110*/  STG.E desc[UR4][R6.64], R9 ;  /* 0x0000000906007986 */ /* 0x000fe2000c101904 */
[----:B------:R-:W-:Y:S05]  /*0120*/  EXIT ;  /* 0x000000000000794d */ /* 0x000fea0003800000 */
.L_x_0:
[----:B------:R-:W-:-:S00]  /*0130*/  BRA `(.L_x_0) ;  /* 0xfffffffc00fc7947 */ /* 0x000fc0000383ffff */
[----:B------:R-:W-:-:S00]  /*0140*/  NOP ;  /* 0x0000000000007918 */ /* 0x000fc00000000000 */
        /* <DEDUP_REMOVED lines=11> */
.L_x_1:


//--------------------- .nv.shared.reserved.0     --------------------------
	.section	.nv.shared.reserved.0,"aw",@nobits
	.weak		__nv_reservedSMEM_offset_0_alias
	.size		__nv_reservedSMEM_offset_0_alias, 0, 64
	.other		__nv_reservedSMEM_offset_0_alias,@"STO_CUDA_RESERVED_SHARED STV_DEFAULT"
__nv_reservedSMEM_offset_0_alias:
	.zero		0
	.zero		64


//--------------------- .nv.constant0._Z6varaddPiS_S_ --------------------------
	.section	.nv.constant0._Z6varaddPiS_S_,"a",@progbits
	.sectionflags	@""
	.align	4
.nv.constant0._Z6varaddPiS_S_:
	.zero		920


//--------------------- SYMBOLS --------------------------

	.type		.nv.reservedSmem.offset0,@object
	.size		.nv.reservedSmem.offset0,0x4
